	.headerflags	@"EF_CUDA_TEXMODE_UNIFIED EF_CUDA_64BIT_ADDRESS EF_CUDA_ACCELERATORS EF_CUDA_SM90 EF_CUDA_VIRTUAL_SM(EF_CUDA_SM90)"
	.elftype	@"ET_EXEC"


//--------------------- .nv.info                  --------------------------
	.section	.nv.info,"",@"SHT_CUDA_INFO"
	.align	4


	//----- nvinfo : EIATTR_REGCOUNT
	.align		4
        /*0000*/ 	.byte	0x04, 0x2f
        /*0002*/ 	.short	(.L_1 - .L_0)
	.align		4
.L_0:
        /*0004*/ 	.word	index@(triton_poi_fused_convolution_10)
        /*0008*/ 	.word	0x0000000c


	//----- nvinfo : EIATTR_MIN_STACK_SIZE
	.align		4
.L_1:
        /*000c*/ 	.byte	0x04, 0x12
        /*000e*/ 	.short	(.L_3 - .L_2)
	.align		4
.L_2:
        /*0010*/ 	.word	index@(triton_poi_fused_convolution_10)
        /*0014*/ 	.word	0x00000000


	//----- nvinfo : EIATTR_FRAME_SIZE
	.align		4
.L_3:
        /*0018*/ 	.byte	0x04, 0x11
        /*001a*/ 	.short	(.L_5 - .L_4)
	.align		4
.L_4:
        /*001c*/ 	.word	index@(triton_poi_fused_convolution_10)
        /*0020*/ 	.word	0x00000000


	//----- nvinfo : EIATTR_MIN_STACK_SIZE
	.align		4
.L_5:
        /*0024*/ 	.byte	0x04, 0x12
        /*0026*/ 	.short	(.L_7 - .L_6)
	.align		4
.L_6:
        /*0028*/ 	.word	index@(triton_poi_fused_convolution_10)
        /*002c*/ 	.word	0x00000000
.L_7:


//--------------------- .nv.info.triton_poi_fused_convolution_10 --------------------------
	.section	.nv.info.triton_poi_fused_convolution_10,"",@"SHT_CUDA_INFO"
	.sectionflags	@""
	.align	4


	//----- nvinfo : EIATTR_CUDA_API_VERSION
	.align		4
        /*0000*/ 	.byte	0x04, 0x37
        /*0002*/ 	.short	(.L_9 - .L_8)
.L_8:
        /*0004*/ 	.word	0x0000007c


	//----- nvinfo : EIATTR_KPARAM_INFO
	.align		4
.L_9:
        /*0008*/ 	.byte	0x04, 0x17
        /*000a*/ 	.short	(.L_11 - .L_10)
.L_10:
        /*000c*/ 	.word	0x00000000
        /*0010*/ 	.short	0x0002
        /*0012*/ 	.short	0x0010
        /*0014*/ 	.byte	0x00, 0xf0, 0x11, 0x00


	//----- nvinfo : EIATTR_KPARAM_INFO
	.align		4
.L_11:
        /*0018*/ 	.byte	0x04, 0x17
        /*001a*/ 	.short	(.L_13 - .L_12)
.L_12:
        /*001c*/ 	.word	0x00000000
        /*0020*/ 	.short	0x0001
        /*0022*/ 	.short	0x0008
        /*0024*/ 	.byte	0x00, 0xf4, 0x21, 0x00


	//----- nvinfo : EIATTR_KPARAM_INFO
	.align		4
.L_13:
        /*0028*/ 	.byte	0x04, 0x17
        /*002a*/ 	.short	(.L_15 - .L_14)
.L_14:
        /*002c*/ 	.word	0x00000000
        /*0030*/ 	.short	0x0000
        /*0032*/ 	.short	0x0000
        /*0034*/ 	.byte	0x00, 0xf4, 0x21, 0x00


	//----- nvinfo : EIATTR_SPARSE_MMA_MASK
	.align		4
.L_15:
        /*0038*/ 	.byte	0x03, 0x50
        /*003a*/ 	.short	0x0000


	//----- nvinfo : EIATTR_MAXREG_COUNT
	.align		4
        /*003c*/ 	.byte	0x03, 0x1b
        /*003e*/ 	.short	0x00ff


	//----- nvinfo : EIATTR_EXIT_INSTR_OFFSETS
	.align		4
        /*0040*/ 	.byte	0x04, 0x1c
        /*0042*/ 	.short	(.L_17 - .L_16)


	//   ....[0]....
.L_16:
        /*0044*/ 	.word	0x000001c0


	//   ....[1]....
        /*0048*/ 	.word	0x000001e0


	//----- nvinfo : EIATTR_REQNTID
	.align		4
.L_17:
        /*004c*/ 	.byte	0x04, 0x10
        /*004e*/ 	.short	(.L_19 - .L_18)
.L_18:
        /*0050*/ 	.word	0x00000080
        /*0054*/ 	.word	0x00000001
        /*0058*/ 	.word	0x00000001


	//----- nvinfo : EIATTR_CBANK_PARAM_SIZE
	.align		4
.L_19:
        /*005c*/ 	.byte	0x03, 0x19
        /*005e*/ 	.short	0x0014


	//----- nvinfo : EIATTR_PARAM_CBANK
	.align		4
        /*0060*/ 	.byte	0x04, 0x0a
        /*0062*/ 	.short	(.L_21 - .L_20)
	.align		4
.L_20:
        /*0064*/ 	.word	index@(.nv.constant0.triton_poi_fused_convolution_10)
        /*0068*/ 	.short	0x0210
        /*006a*/ 	.short	0x0014


	//----- nvinfo : EIATTR_SW_WAR
	.align		4
.L_21:
        /*006c*/ 	.byte	0x04, 0x36
        /*006e*/ 	.short	(.L_23 - .L_22)
.L_22:
        /*0070*/ 	.word	0x00000008
.L_23:


//--------------------- .nv.callgraph             --------------------------
	.section	.nv.callgraph,"",@"SHT_CUDA_CALLGRAPH"
	.align	4
	.sectionentsize	8
	.align		4
        /*0000*/ 	.word	0x00000000
	.align		4
        /*0004*/ 	.word	0xffffffff
	.align		4
        /*0008*/ 	.word	0x00000000
	.align		4
        /*000c*/ 	.word	0xfffffffe
	.align		4
        /*0010*/ 	.word	0x00000000
	.align		4
        /*0014*/ 	.word	0xfffffffd
	.align		4
        /*0018*/ 	.word	0x00000000
	.align		4
        /*001c*/ 	.word	0xfffffffc


//--------------------- .text.triton_poi_fused_convolution_10 --------------------------
	.section	.text.triton_poi_fused_convolution_10,"ax",@progbits
	.align	128
        .global         triton_poi_fused_convolution_10
        .type           triton_poi_fused_convolution_10,@function
        .size           triton_poi_fused_convolution_10,(.L_x_1 - triton_poi_fused_convolution_10)
        .other          triton_poi_fused_convolution_10,@"STO_CUDA_ENTRY STV_DEFAULT"
triton_poi_fused_convolution_10:
.text.triton_poi_fused_convolution_10:
[----:B------:R-:W0:Y:S02]  /*0000*/  LDC R1, c[0x0][0x28] ;  /* 0x00000a00ff017b82 */ /* 0x000e240000000800 */
[----:B------:R-:W1:Y:S01]  /*0010*/  S2R R0, SR_TID.X ;  /* 0x0000000000007919 */ /* 0x000e620000002100 */
[----:B------:R-:W2:Y:S01]  /*0020*/  LDC.64 R4, c[0x0][0x218] ;  /* 0x00008600ff047b82 */ /* 0x000ea20000000a00 */
[----:B------:R-:W-:Y:S01]  /*0030*/  ULDC.64 UR4, c[0x0][0x208] ;  /* 0x0000820000047ab9 */ /* 0x000fe20000000a00 */
[----:B------:R-:W3:Y:S01]  /*0040*/  S2R R7, SR_CTAID.X ;  /* 0x0000000000077919 */ /* 0x000ee20000002500 */
[----:B-1----:R-:W-:Y:S01]  /*0050*/  IMAD.SHL.U32 R0, R0, 0x2, RZ ;  /* 0x0000000200007824 */ /* 0x002fe200078e00ff */
[----:B---3--:R-:W-:-:S04]  /*0060*/  SHF.R.S32.HI R2, RZ, 0x17, R7 ;  /* 0x00000017ff027819 */ /* 0x008fc80000011407 */
[----:B------:R-:W-:Y:S02]  /*0070*/  LOP3.LUT R0, R0, 0xfe, RZ, 0xc0, !PT ;  /* 0x000000fe00007812 */ /* 0x000fe400078ec0ff */
[----:B------:R-:W-:-:S03]  /*0080*/  SGXT R2, R2, 0x1 ;  /* 0x000000010202781a */ /* 0x000fc60000000200 */
[----:B------:R-:W-:-:S05]  /*0090*/  IMAD R7, R7, 0x100, R0 ;  /* 0x0000010007077824 */ /* 0x000fca00078e0200 */
[----:B------:R-:W-:Y:S02]  /*00a0*/  LEA.HI R0, R2, R7, RZ, 0x2 ;  /* 0x0000000702007211 */ /* 0x000fe400078f10ff */
[----:B------:R-:W1:Y:S01]  /*00b0*/  LDC.64 R2, c[0x0][0x210] ;  /* 0x00008400ff027b82 */ /* 0x000e620000000a00 */
[----:B------:R-:W-:Y:S02]  /*00c0*/  ISETP.GE.AND P0, PT, R7, 0x150, PT ;  /* 0x000001500700780c */ /* 0x000fe40003f06270 */
[----:B------:R-:W-:-:S05]  /*00d0*/  SHF.R.S32.HI R0, RZ, 0x2, R0 ;  /* 0x00000002ff007819 */ /* 0x000fca0000011400 */
[----:B------:R-:W-:-:S05]  /*00e0*/  IMAD.HI R6, R0, 0x30c30c31, RZ ;  /* 0x30c30c3100067827 */ /* 0x000fca00078e02ff */
[----:B------:R-:W-:-:S04]  /*00f0*/  SHF.R.U32.HI R9, RZ, 0x1f, R6 ;  /* 0x0000001fff097819 */ /* 0x000fc80000011606 */
[----:B------:R-:W-:-:S05]  /*0100*/  LEA.HI.SX32 R9, R6, R9, 0x1e ;  /* 0x0000000906097211 */ /* 0x000fca00078ff2ff */
[----:B------:R-:W-:Y:S02]  /*0110*/  IMAD R9, R9, -0x15, R0 ;  /* 0xffffffeb09097824 */ /* 0x000fe400078e0200 */
[----:B-1----:R-:W-:Y:S01]  /*0120*/  IMAD.WIDE R2, R7, 0x4, R2 ;  /* 0x0000000407027825 */ /* 0x002fe200078e0202 */
[----:B------:R-:W-:-:S03]  /*0130*/  CS2R R6, SRZ ;  /* 0x0000000000067805 */ /* 0x000fc6000001ff00 */
[----:B--2---:R-:W-:Y:S01]  /*0140*/  IMAD.WIDE R4, R9, 0x4, R4 ;  /* 0x0000000409047825 */ /* 0x004fe200078e0204 */
[----:B------:R-:W-:Y:S02]  /*0150*/  HFMA2.MMA R9, -RZ, RZ, 0, 0 ;  /* 0x00000000ff097435 */ /* 0x000fe400000001ff */
[----:B------:R-:W2:Y:S01]  /*0160*/  @!P0 LDG.E.64 R6, desc[UR4][R2.64] ;  /* 0x0000000402068981 */ /* 0x000ea2000c1e1b00 */
[----:B------:R-:W-:-:S06]  /*0170*/  IMAD.MOV.U32 R0, RZ, RZ, RZ ;  /* 0x000000ffff007224 */ /* 0x000fcc00078e00ff */
[----:B------:R-:W2:Y:S04]  /*0180*/  @!P0 LDG.E.EL R0, desc[UR4][R4.64] ;  /* 0x0000000404008981 */ /* 0x000ea8000c2e1900 */
[----:B------:R-:W3:Y:S01]  /*0190*/  @!P0 LDG.E.EL R9, desc[UR4][R4.64] ;  /* 0x0000000404098981 */ /* 0x000ee2000c2e1900 */
[----:B--2---:R-:W-:Y:S01]  /*01a0*/  FADD R7, R0, R7 ;  /* 0x0000000700077221 */ /* 0x004fe20000000000 */
[----:B---3--:R-:W-:Y:S01]  /*01b0*/  FADD R6, R9, R6 ;  /* 0x0000000609067221 */ /* 0x008fe20000000000 */
[----:B------:R-:W-:Y:S06]  /*01c0*/  @P0 EXIT ;  /* 0x000000000000094d */ /* 0x000fec0003800000 */
[----:B------:R-:W-:Y:S01]  /*01d0*/  STG.E.64 desc[UR4][R2.64], R6 ;  /* 0x0000000602007986 */ /* 0x000fe2000c101b04 */
[----:B------:R-:W-:Y:S05]  /*01e0*/  EXIT ;  /* 0x000000000000794d */ /* 0x000fea0003800000 */
.L_x_0:
[----:B------:R-:W-:-:S00]  /*01f0*/  BRA `(.L_x_0) ;  /* 0xfffffffc00fc7947 */ /* 0x000fc0000383ffff */
[----:B------:R-:W-:-:S00]  /*0200*/  NOP ;  /* 0x0000000000007918 */ /* 0x000fc00000000000 */
[----:B------:R-:W-:-:S00]  /*0210*/  NOP ;  /* 0x0000000000007918 */ /* 0x000fc00000000000 */
[----:B------:R-:W-:-:S00]  /*0220*/  NOP ;  /* 0x0000000000007918 */ /* 0x000fc00000000000 */
[----:B------:R-:W-:-:S00]  /*0230*/  NOP ;  /* 0x0000000000007918 */ /* 0x000fc00000000000 */
[----:B------:R-:W-:-:S00]  /*0240*/  NOP ;  /* 0x0000000000007918 */ /* 0x000fc00000000000 */
[----:B------:R-:W-:-:S00]  /*0250*/  NOP ;  /* 0x0000000000007918 */ /* 0x000fc00000000000 */
[----:B------:R-:W-:-:S00]  /*0260*/  NOP ;  /* 0x0000000000007918 */ /* 0x000fc00000000000 */
[----:B------:R-:W-:-:S00]  /*0270*/  NOP ;  /* 0x0000000000007918 */ /* 0x000fc00000000000 */
.L_x_1:


//--------------------- .nv.constant0.triton_poi_fused_convolution_10 --------------------------
	.section	.nv.constant0.triton_poi_fused_convolution_10,"a",@progbits
	.sectionflags	@""
	.align	4
.nv.constant0.triton_poi_fused_convolution_10:
	.zero		548
